//
// Generated by NVIDIA NVVM Compiler
//
// Compiler Build ID: CL-36424714
// Cuda compilation tools, release 13.0, V13.0.88
// Based on NVVM 20.0.0
//

.version 9.0
.target sm_100
.address_size 64

	// .globl	_Z9update_xnPfS_S_fiS_

.visible .entry _Z9update_xnPfS_S_fiS_(
	.param .u64 .ptr .align 1 _Z9update_xnPfS_S_fiS__param_0,
	.param .u64 .ptr .align 1 _Z9update_xnPfS_S_fiS__param_1,
	.param .u64 .ptr .align 1 _Z9update_xnPfS_S_fiS__param_2,
	.param .f32 _Z9update_xnPfS_S_fiS__param_3,
	.param .u32 _Z9update_xnPfS_S_fiS__param_4,
	.param .u64 .ptr .align 1 _Z9update_xnPfS_S_fiS__param_5
)
{
	.reg .pred 	%p<48>;
	.reg .b32 	%r<55>;
	.reg .b32 	%f<274>;
	.reg .b64 	%rd<47>;

	ld.param.u64 	%rd20, [_Z9update_xnPfS_S_fiS__param_0];
	ld.param.u64 	%rd21, [_Z9update_xnPfS_S_fiS__param_1];
	ld.param.u64 	%rd19, [_Z9update_xnPfS_S_fiS__param_2];
	ld.param.f32 	%f78, [_Z9update_xnPfS_S_fiS__param_3];
	ld.param.u32 	%r37, [_Z9update_xnPfS_S_fiS__param_4];
	ld.param.u64 	%rd22, [_Z9update_xnPfS_S_fiS__param_5];
	cvta.to.global.u64 	%rd1, %rd21;
	cvta.to.global.u64 	%rd2, %rd22;
	cvta.to.global.u64 	%rd3, %rd20;
	mov.u32 	%r1, %tid.x;
	setp.ge.s32 	%p1, %r1, %r37;
	@%p1 bra 	$L__BB0_84;
	mul.lo.s32 	%r2, %r37, %r1;
	add.s32 	%r39, %r37, -1;
	and.b32  	%r3, %r37, 15;
	setp.lt.u32 	%p2, %r39, 15;
	mov.f32 	%f239, 0f00000000;
	mov.b32 	%r46, 0;
	@%p2 bra 	$L__BB0_4;
	and.b32  	%r46, %r37, -16;
	neg.s32 	%r44, %r46;
	add.s64 	%rd4, %rd1, 32;
	add.s64 	%rd43, %rd3, 32;
	mov.f32 	%f239, 0f00000000;
	mov.u32 	%r43, %r2;
$L__BB0_3:
	.pragma "nounroll";
	mul.wide.s32 	%rd23, %r43, 4;
	add.s64 	%rd24, %rd4, %rd23;
	ld.global.f32 	%f82, [%rd24+-32];
	ld.global.f32 	%f83, [%rd43+-32];
	fma.rn.f32 	%f84, %f82, %f83, %f239;
	ld.global.f32 	%f85, [%rd24+-28];
	ld.global.f32 	%f86, [%rd43+-28];
	fma.rn.f32 	%f87, %f85, %f86, %f84;
	ld.global.f32 	%f88, [%rd24+-24];
	ld.global.f32 	%f89, [%rd43+-24];
	fma.rn.f32 	%f90, %f88, %f89, %f87;
	ld.global.f32 	%f91, [%rd24+-20];
	ld.global.f32 	%f92, [%rd43+-20];
	fma.rn.f32 	%f93, %f91, %f92, %f90;
	ld.global.f32 	%f94, [%rd24+-16];
	ld.global.f32 	%f95, [%rd43+-16];
	fma.rn.f32 	%f96, %f94, %f95, %f93;
	ld.global.f32 	%f97, [%rd24+-12];
	ld.global.f32 	%f98, [%rd43+-12];
	fma.rn.f32 	%f99, %f97, %f98, %f96;
	ld.global.f32 	%f100, [%rd24+-8];
	ld.global.f32 	%f101, [%rd43+-8];
	fma.rn.f32 	%f102, %f100, %f101, %f99;
	ld.global.f32 	%f103, [%rd24+-4];
	ld.global.f32 	%f104, [%rd43+-4];
	fma.rn.f32 	%f105, %f103, %f104, %f102;
	ld.global.f32 	%f106, [%rd24];
	ld.global.f32 	%f107, [%rd43];
	fma.rn.f32 	%f108, %f106, %f107, %f105;
	ld.global.f32 	%f109, [%rd24+4];
	ld.global.f32 	%f110, [%rd43+4];
	fma.rn.f32 	%f111, %f109, %f110, %f108;
	ld.global.f32 	%f112, [%rd24+8];
	ld.global.f32 	%f113, [%rd43+8];
	fma.rn.f32 	%f114, %f112, %f113, %f111;
	ld.global.f32 	%f115, [%rd24+12];
	ld.global.f32 	%f116, [%rd43+12];
	fma.rn.f32 	%f117, %f115, %f116, %f114;
	ld.global.f32 	%f118, [%rd24+16];
	ld.global.f32 	%f119, [%rd43+16];
	fma.rn.f32 	%f120, %f118, %f119, %f117;
	ld.global.f32 	%f121, [%rd24+20];
	ld.global.f32 	%f122, [%rd43+20];
	fma.rn.f32 	%f123, %f121, %f122, %f120;
	ld.global.f32 	%f124, [%rd24+24];
	ld.global.f32 	%f125, [%rd43+24];
	fma.rn.f32 	%f126, %f124, %f125, %f123;
	ld.global.f32 	%f127, [%rd24+28];
	ld.global.f32 	%f128, [%rd43+28];
	fma.rn.f32 	%f239, %f127, %f128, %f126;
	add.s32 	%r44, %r44, 16;
	add.s32 	%r43, %r43, 16;
	add.s64 	%rd43, %rd43, 64;
	setp.ne.s32 	%p3, %r44, 0;
	@%p3 bra 	$L__BB0_3;
$L__BB0_4:
	setp.eq.s32 	%p4, %r3, 0;
	@%p4 bra 	$L__BB0_13;
	and.b32  	%r11, %r37, 7;
	setp.lt.u32 	%p5, %r3, 8;
	@%p5 bra 	$L__BB0_7;
	add.s32 	%r40, %r46, %r2;
	mul.wide.s32 	%rd25, %r40, 4;
	add.s64 	%rd26, %rd1, %rd25;
	ld.global.f32 	%f130, [%rd26];
	mul.wide.u32 	%rd27, %r46, 4;
	add.s64 	%rd28, %rd3, %rd27;
	ld.global.f32 	%f131, [%rd28];
	fma.rn.f32 	%f132, %f130, %f131, %f239;
	ld.global.f32 	%f133, [%rd26+4];
	ld.global.f32 	%f134, [%rd28+4];
	fma.rn.f32 	%f135, %f133, %f134, %f132;
	ld.global.f32 	%f136, [%rd26+8];
	ld.global.f32 	%f137, [%rd28+8];
	fma.rn.f32 	%f138, %f136, %f137, %f135;
	ld.global.f32 	%f139, [%rd26+12];
	ld.global.f32 	%f140, [%rd28+12];
	fma.rn.f32 	%f141, %f139, %f140, %f138;
	ld.global.f32 	%f142, [%rd26+16];
	ld.global.f32 	%f143, [%rd28+16];
	fma.rn.f32 	%f144, %f142, %f143, %f141;
	ld.global.f32 	%f145, [%rd26+20];
	ld.global.f32 	%f146, [%rd28+20];
	fma.rn.f32 	%f147, %f145, %f146, %f144;
	ld.global.f32 	%f148, [%rd26+24];
	ld.global.f32 	%f149, [%rd28+24];
	fma.rn.f32 	%f150, %f148, %f149, %f147;
	ld.global.f32 	%f151, [%rd26+28];
	ld.global.f32 	%f152, [%rd28+28];
	fma.rn.f32 	%f239, %f151, %f152, %f150;
	add.s32 	%r46, %r46, 8;
$L__BB0_7:
	setp.eq.s32 	%p6, %r11, 0;
	@%p6 bra 	$L__BB0_13;
	and.b32  	%r14, %r37, 3;
	setp.lt.u32 	%p7, %r11, 4;
	@%p7 bra 	$L__BB0_10;
	add.s32 	%r41, %r46, %r2;
	mul.wide.s32 	%rd29, %r41, 4;
	add.s64 	%rd30, %rd1, %rd29;
	ld.global.f32 	%f154, [%rd30];
	mul.wide.u32 	%rd31, %r46, 4;
	add.s64 	%rd32, %rd3, %rd31;
	ld.global.f32 	%f155, [%rd32];
	fma.rn.f32 	%f156, %f154, %f155, %f239;
	ld.global.f32 	%f157, [%rd30+4];
	ld.global.f32 	%f158, [%rd32+4];
	fma.rn.f32 	%f159, %f157, %f158, %f156;
	ld.global.f32 	%f160, [%rd30+8];
	ld.global.f32 	%f161, [%rd32+8];
	fma.rn.f32 	%f162, %f160, %f161, %f159;
	ld.global.f32 	%f163, [%rd30+12];
	ld.global.f32 	%f164, [%rd32+12];
	fma.rn.f32 	%f239, %f163, %f164, %f162;
	add.s32 	%r46, %r46, 4;
$L__BB0_10:
	setp.eq.s32 	%p8, %r14, 0;
	@%p8 bra 	$L__BB0_13;
	mul.wide.u32 	%rd33, %r46, 4;
	add.s64 	%rd44, %rd3, %rd33;
	add.s32 	%r49, %r46, %r2;
	neg.s32 	%r48, %r14;
$L__BB0_12:
	.pragma "nounroll";
	mul.wide.s32 	%rd34, %r49, 4;
	add.s64 	%rd35, %rd1, %rd34;
	ld.global.f32 	%f165, [%rd35];
	ld.global.f32 	%f166, [%rd44];
	fma.rn.f32 	%f239, %f165, %f166, %f239;
	add.s64 	%rd44, %rd44, 4;
	add.s32 	%r49, %r49, 1;
	add.s32 	%r48, %r48, 1;
	setp.ne.s32 	%p9, %r48, 0;
	@%p9 bra 	$L__BB0_12;
$L__BB0_13:
	mul.wide.u32 	%rd36, %r1, 4;
	add.s64 	%rd37, %rd3, %rd36;
	ld.global.f32 	%f167, [%rd37];
	cvta.to.global.u64 	%rd38, %rd19;
	add.s64 	%rd39, %rd38, %rd36;
	ld.global.f32 	%f168, [%rd39];
	sub.f32 	%f169, %f239, %f168;
	mul.f32 	%f170, %f78, %f169;
	sub.f32 	%f14, %f167, %f170;
	st.global.f32 	[%rd37], %f14;
	setp.ne.s32 	%p10, %r1, 0;
	@%p10 bra 	$L__BB0_84;
	mov.b32 	%r52, 0;
	st.global.u32 	[%rd2], %r52;
	setp.lt.u32 	%p11, %r37, 16;
	mov.f32 	%f241, 0f00000000;
	@%p11 bra 	$L__BB0_49;
	and.b32  	%r52, %r37, 2147483632;
	neg.s32 	%r50, %r52;
	add.s64 	%rd45, %rd3, 32;
	mov.f32 	%f241, 0f00000000;
$L__BB0_16:
	.pragma "nounroll";
	ld.global.f32 	%f173, [%rd45+-32];
	sub.f32 	%f174, %f14, %f173;
	abs.f32 	%f16, %f174;
	setp.leu.f32 	%p12, %f16, %f241;
	@%p12 bra 	$L__BB0_18;
	st.global.f32 	[%rd2], %f16;
	mov.f32 	%f241, %f16;
$L__BB0_18:
	ld.global.f32 	%f175, [%rd45+-28];
	sub.f32 	%f176, %f14, %f175;
	abs.f32 	%f18, %f176;
	setp.leu.f32 	%p13, %f18, %f241;
	@%p13 bra 	$L__BB0_20;
	st.global.f32 	[%rd2], %f18;
	mov.f32 	%f241, %f18;
$L__BB0_20:
	ld.global.f32 	%f177, [%rd45+-24];
	sub.f32 	%f178, %f14, %f177;
	abs.f32 	%f20, %f178;
	setp.leu.f32 	%p14, %f20, %f241;
	@%p14 bra 	$L__BB0_22;
	st.global.f32 	[%rd2], %f20;
	mov.f32 	%f241, %f20;
$L__BB0_22:
	ld.global.f32 	%f179, [%rd45+-20];
	sub.f32 	%f180, %f14, %f179;
	abs.f32 	%f22, %f180;
	setp.leu.f32 	%p15, %f22, %f241;
	@%p15 bra 	$L__BB0_24;
	st.global.f32 	[%rd2], %f22;
	mov.f32 	%f241, %f22;
$L__BB0_24:
	ld.global.f32 	%f181, [%rd45+-16];
	sub.f32 	%f182, %f14, %f181;
	abs.f32 	%f24, %f182;
	setp.leu.f32 	%p16, %f24, %f241;
	@%p16 bra 	$L__BB0_26;
	st.global.f32 	[%rd2], %f24;
	mov.f32 	%f241, %f24;
$L__BB0_26:
	ld.global.f32 	%f183, [%rd45+-12];
	sub.f32 	%f184, %f14, %f183;
	abs.f32 	%f26, %f184;
	setp.leu.f32 	%p17, %f26, %f241;
	@%p17 bra 	$L__BB0_28;
	st.global.f32 	[%rd2], %f26;
	mov.f32 	%f241, %f26;
$L__BB0_28:
	ld.global.f32 	%f185, [%rd45+-8];
	sub.f32 	%f186, %f14, %f185;
	abs.f32 	%f28, %f186;
	setp.leu.f32 	%p18, %f28, %f241;
	@%p18 bra 	$L__BB0_30;
	st.global.f32 	[%rd2], %f28;
	mov.f32 	%f241, %f28;
$L__BB0_30:
	ld.global.f32 	%f187, [%rd45+-4];
	sub.f32 	%f188, %f14, %f187;
	abs.f32 	%f30, %f188;
	setp.leu.f32 	%p19, %f30, %f241;
	@%p19 bra 	$L__BB0_32;
	st.global.f32 	[%rd2], %f30;
	mov.f32 	%f241, %f30;
$L__BB0_32:
	ld.global.f32 	%f189, [%rd45];
	sub.f32 	%f190, %f14, %f189;
	abs.f32 	%f32, %f190;
	setp.leu.f32 	%p20, %f32, %f241;
	@%p20 bra 	$L__BB0_34;
	st.global.f32 	[%rd2], %f32;
	mov.f32 	%f241, %f32;
$L__BB0_34:
	ld.global.f32 	%f191, [%rd45+4];
	sub.f32 	%f192, %f14, %f191;
	abs.f32 	%f34, %f192;
	setp.leu.f32 	%p21, %f34, %f241;
	@%p21 bra 	$L__BB0_36;
	st.global.f32 	[%rd2], %f34;
	mov.f32 	%f241, %f34;
$L__BB0_36:
	ld.global.f32 	%f193, [%rd45+8];
	sub.f32 	%f194, %f14, %f193;
	abs.f32 	%f36, %f194;
	setp.leu.f32 	%p22, %f36, %f241;
	@%p22 bra 	$L__BB0_38;
	st.global.f32 	[%rd2], %f36;
	mov.f32 	%f241, %f36;
$L__BB0_38:
	ld.global.f32 	%f195, [%rd45+12];
	sub.f32 	%f196, %f14, %f195;
	abs.f32 	%f38, %f196;
	setp.leu.f32 	%p23, %f38, %f241;
	@%p23 bra 	$L__BB0_40;
	st.global.f32 	[%rd2], %f38;
	mov.f32 	%f241, %f38;
$L__BB0_40:
	ld.global.f32 	%f197, [%rd45+16];
	sub.f32 	%f198, %f14, %f197;
	abs.f32 	%f40, %f198;
	setp.leu.f32 	%p24, %f40, %f241;
	@%p24 bra 	$L__BB0_42;
	st.global.f32 	[%rd2], %f40;
	mov.f32 	%f241, %f40;
$L__BB0_42:
	ld.global.f32 	%f199, [%rd45+20];
	sub.f32 	%f200, %f14, %f199;
	abs.f32 	%f42, %f200;
	setp.leu.f32 	%p25, %f42, %f241;
	@%p25 bra 	$L__BB0_44;
	st.global.f32 	[%rd2], %f42;
	mov.f32 	%f241, %f42;
$L__BB0_44:
	ld.global.f32 	%f201, [%rd45+24];
	sub.f32 	%f202, %f14, %f201;
	abs.f32 	%f44, %f202;
	setp.leu.f32 	%p26, %f44, %f241;
	@%p26 bra 	$L__BB0_46;
	st.global.f32 	[%rd2], %f44;
	mov.f32 	%f241, %f44;
$L__BB0_46:
	ld.global.f32 	%f203, [%rd45+28];
	sub.f32 	%f204, %f14, %f203;
	abs.f32 	%f46, %f204;
	setp.leu.f32 	%p27, %f46, %f241;
	@%p27 bra 	$L__BB0_48;
	st.global.f32 	[%rd2], %f46;
	mov.f32 	%f241, %f46;
$L__BB0_48:
	add.s32 	%r50, %r50, 16;
	add.s64 	%rd45, %rd45, 64;
	setp.ne.s32 	%p28, %r50, 0;
	@%p28 bra 	$L__BB0_16;
$L__BB0_49:
	setp.eq.s32 	%p29, %r3, 0;
	@%p29 bra 	$L__BB0_84;
	and.b32  	%r28, %r37, 7;
	setp.lt.u32 	%p30, %r3, 8;
	@%p30 bra 	$L__BB0_68;
	mul.wide.u32 	%rd40, %r52, 4;
	add.s64 	%rd14, %rd3, %rd40;
	ld.global.f32 	%f205, [%rd14];
	sub.f32 	%f206, %f14, %f205;
	abs.f32 	%f49, %f206;
	setp.leu.f32 	%p31, %f49, %f241;
	@%p31 bra 	$L__BB0_53;
	st.global.f32 	[%rd2], %f49;
	mov.f32 	%f241, %f49;
$L__BB0_53:
	ld.global.f32 	%f207, [%rd14+4];
	sub.f32 	%f208, %f14, %f207;
	abs.f32 	%f51, %f208;
	setp.leu.f32 	%p32, %f51, %f241;
	@%p32 bra 	$L__BB0_55;
	st.global.f32 	[%rd2], %f51;
	mov.f32 	%f241, %f51;
$L__BB0_55:
	ld.global.f32 	%f209, [%rd14+8];
	sub.f32 	%f210, %f14, %f209;
	abs.f32 	%f53, %f210;
	setp.leu.f32 	%p33, %f53, %f241;
	@%p33 bra 	$L__BB0_57;
	st.global.f32 	[%rd2], %f53;
	mov.f32 	%f241, %f53;
$L__BB0_57:
	ld.global.f32 	%f211, [%rd14+12];
	sub.f32 	%f212, %f14, %f211;
	abs.f32 	%f55, %f212;
	setp.leu.f32 	%p34, %f55, %f241;
	@%p34 bra 	$L__BB0_59;
	st.global.f32 	[%rd2], %f55;
	mov.f32 	%f241, %f55;
$L__BB0_59:
	ld.global.f32 	%f213, [%rd14+16];
	sub.f32 	%f214, %f14, %f213;
	abs.f32 	%f57, %f214;
	setp.leu.f32 	%p35, %f57, %f241;
	@%p35 bra 	$L__BB0_61;
	st.global.f32 	[%rd2], %f57;
	mov.f32 	%f241, %f57;
$L__BB0_61:
	ld.global.f32 	%f215, [%rd14+20];
	sub.f32 	%f216, %f14, %f215;
	abs.f32 	%f59, %f216;
	setp.leu.f32 	%p36, %f59, %f241;
	@%p36 bra 	$L__BB0_63;
	st.global.f32 	[%rd2], %f59;
	mov.f32 	%f241, %f59;
$L__BB0_63:
	ld.global.f32 	%f217, [%rd14+24];
	sub.f32 	%f218, %f14, %f217;
	abs.f32 	%f61, %f218;
	setp.leu.f32 	%p37, %f61, %f241;
	@%p37 bra 	$L__BB0_65;
	st.global.f32 	[%rd2], %f61;
	mov.f32 	%f241, %f61;
$L__BB0_65:
	ld.global.f32 	%f219, [%rd14+28];
	sub.f32 	%f220, %f14, %f219;
	abs.f32 	%f63, %f220;
	setp.leu.f32 	%p38, %f63, %f241;
	@%p38 bra 	$L__BB0_67;
	st.global.f32 	[%rd2], %f63;
	mov.f32 	%f241, %f63;
$L__BB0_67:
	add.s32 	%r52, %r52, 8;
$L__BB0_68:
	setp.eq.s32 	%p39, %r28, 0;
	@%p39 bra 	$L__BB0_84;
	and.b32  	%r31, %r37, 3;
	setp.lt.u32 	%p40, %r28, 4;
	@%p40 bra 	$L__BB0_79;
	mul.wide.u32 	%rd41, %r52, 4;
	add.s64 	%rd15, %rd3, %rd41;
	ld.global.f32 	%f221, [%rd15];
	sub.f32 	%f222, %f14, %f221;
	abs.f32 	%f66, %f222;
	setp.leu.f32 	%p41, %f66, %f241;
	@%p41 bra 	$L__BB0_72;
	st.global.f32 	[%rd2], %f66;
	mov.f32 	%f241, %f66;
$L__BB0_72:
	ld.global.f32 	%f223, [%rd15+4];
	sub.f32 	%f224, %f14, %f223;
	abs.f32 	%f68, %f224;
	setp.leu.f32 	%p42, %f68, %f241;
	@%p42 bra 	$L__BB0_74;
	st.global.f32 	[%rd2], %f68;
	mov.f32 	%f241, %f68;
$L__BB0_74:
	ld.global.f32 	%f225, [%rd15+8];
	sub.f32 	%f226, %f14, %f225;
	abs.f32 	%f70, %f226;
	setp.leu.f32 	%p43, %f70, %f241;
	@%p43 bra 	$L__BB0_76;
	st.global.f32 	[%rd2], %f70;
	mov.f32 	%f241, %f70;
$L__BB0_76:
	ld.global.f32 	%f227, [%rd15+12];
	sub.f32 	%f228, %f14, %f227;
	abs.f32 	%f72, %f228;
	setp.leu.f32 	%p44, %f72, %f241;
	@%p44 bra 	$L__BB0_78;
	st.global.f32 	[%rd2], %f72;
	mov.f32 	%f241, %f72;
$L__BB0_78:
	add.s32 	%r52, %r52, 4;
$L__BB0_79:
	setp.eq.s32 	%p45, %r31, 0;
	@%p45 bra 	$L__BB0_84;
	mul.wide.u32 	%rd42, %r52, 4;
	add.s64 	%rd46, %rd3, %rd42;
	neg.s32 	%r54, %r31;
$L__BB0_81:
	.pragma "nounroll";
	ld.global.f32 	%f229, [%rd46];
	sub.f32 	%f230, %f14, %f229;
	abs.f32 	%f76, %f230;
	setp.leu.f32 	%p46, %f76, %f241;
	@%p46 bra 	$L__BB0_83;
	st.global.f32 	[%rd2], %f76;
	mov.f32 	%f241, %f76;
$L__BB0_83:
	add.s64 	%rd46, %rd46, 4;
	add.s32 	%r54, %r54, 1;
	setp.ne.s32 	%p47, %r54, 0;
	@%p47 bra 	$L__BB0_81;
$L__BB0_84:
	ret;

}


// ===== COMPILED SASS (sm_100) =====

	.target	sm_100

	.elftype	@"ET_EXEC"


//--------------------- .note.nv.tkinfo           --------------------------
	.section	.note.nv.tkinfo,"",@"SHT_NOTE"
	.sectionflags	@"SHF_NOTE_NV_TKINFO"
	.tkinfo
        /*0018*/ 	.word	0x00000002
        /*0030*/ 	.string	""
        /*0030*/ 	.string	"ptxas"
        /*0030*/ 	.string	"Cuda compilation tools, release 13.0, V13.0.88"
        /*0030*/ 	.string	"Build cuda_13.0.r13.0/compiler.36424714_0"
        /*0030*/ 	.string	"-arch sm_100 -m 64 "



//--------------------- .note.nv.cuinfo           --------------------------
	.section	.note.nv.cuinfo,"",@"SHT_NOTE"
	.sectionflags	@"SHF_NOTE_NV_CUINFO"
        /*0018*/ 	.short	0x0002
        /*001a*/ 	.short	0x0064
        /*001c*/ 	.short	0x0082
	.zero		2


//--------------------- .nv.info                  --------------------------
	.section	.nv.info,"",@"SHT_CUDA_INFO"
	.align	4


	//----- nvinfo : EIATTR_REGCOUNT
	.align		4
        /*0000*/ 	.byte	0x04, 0x2f
        /*0002*/ 	.short	(.L_1 - .L_0)
	.align		4
.L_0:
        /*0004*/ 	.word	index@(_Z9update_xnPfS_S_fiS_)
        /*0008*/ 	.word	0x0000001e


	//----- nvinfo : EIATTR_FRAME_SIZE
	.align		4
.L_1:
        /*000c*/ 	.byte	0x04, 0x11
        /*000e*/ 	.short	(.L_3 - .L_2)
	.align		4
.L_2:
        /*0010*/ 	.word	index@(_Z9update_xnPfS_S_fiS_)
        /*0014*/ 	.word	0x00000000


	//----- nvinfo : EIATTR_MIN_STACK_SIZE
	.align		4
.L_3:
        /*0018*/ 	.byte	0x04, 0x12
        /*001a*/ 	.short	(.L_5 - .L_4)
	.align		4
.L_4:
        /*001c*/ 	.word	index@(_Z9update_xnPfS_S_fiS_)
        /*0020*/ 	.word	0x00000000
.L_5:


//--------------------- .nv.compat                --------------------------
	.section	.nv.compat,"",@"SHT_CUDA_COMPAT_INFO"
	.align	4
        /*0000*/ 	.byte	0x02, 0x09, 0x00, 0x00, 0x02, 0x02, 0x01, 0x00, 0x02, 0x05, 0x05, 0x00, 0x03, 0x07, 0x01, 0x01
        /*0010*/ 	.byte	0x02, 0x03, 0x00, 0x00, 0x02, 0x06, 0x01, 0x00, 0x04, 0x0b, 0x08, 0x00, 0x09, 0x00, 0x00, 0x00
        /*0020*/ 	.byte	0x00, 0x00, 0x00, 0x00


//--------------------- .nv.info._Z9update_xnPfS_S_fiS_ --------------------------
	.section	.nv.info._Z9update_xnPfS_S_fiS_,"",@"SHT_CUDA_INFO"
	.sectionflags	@""
	.align	4


	//----- nvinfo : EIATTR_CUDA_API_VERSION
	.align		4
        /*0000*/ 	.byte	0x04, 0x37
        /*0002*/ 	.short	(.L_7 - .L_6)
.L_6:
        /*0004*/ 	.word	0x00000082


	//----- nvinfo : EIATTR_KPARAM_INFO
	.align		4
.L_7:
        /*0008*/ 	.byte	0x04, 0x17
        /*000a*/ 	.short	(.L_9 - .L_8)
.L_8:
        /*000c*/ 	.word	0x00000000
        /*0010*/ 	.short	0x0005
        /*0012*/ 	.short	0x0020
        /*0014*/ 	.byte	0x00, 0xf5, 0x21, 0x00


	//----- nvinfo : EIATTR_KPARAM_INFO
	.align		4
.L_9:
        /*0018*/ 	.byte	0x04, 0x17
        /*001a*/ 	.short	(.L_11 - .L_10)
.L_10:
        /*001c*/ 	.word	0x00000000
        /*0020*/ 	.short	0x0004
        /*0022*/ 	.short	0x001c
        /*0024*/ 	.byte	0x00, 0xf0, 0x11, 0x00


	//----- nvinfo : EIATTR_KPARAM_INFO
	.align		4
.L_11:
        /*0028*/ 	.byte	0x04, 0x17
        /*002a*/ 	.short	(.L_13 - .L_12)
.L_12:
        /*002c*/ 	.word	0x00000000
        /*0030*/ 	.short	0x0003
        /*0032*/ 	.short	0x0018
        /*0034*/ 	.byte	0x00, 0xf0, 0x11, 0x00


	//----- nvinfo : EIATTR_KPARAM_INFO
	.align		4
.L_13:
        /*0038*/ 	.byte	0x04, 0x17
        /*003a*/ 	.short	(.L_15 - .L_14)
.L_14:
        /*003c*/ 	.word	0x00000000
        /*0040*/ 	.short	0x0002
        /*0042*/ 	.short	0x0010
        /*0044*/ 	.byte	0x00, 0xf5, 0x21, 0x00


	//----- nvinfo : EIATTR_KPARAM_INFO
	.align		4
.L_15:
        /*0048*/ 	.byte	0x04, 0x17
        /*004a*/ 	.short	(.L_17 - .L_16)
.L_16:
        /*004c*/ 	.word	0x00000000
        /*0050*/ 	.short	0x0001
        /*0052*/ 	.short	0x0008
        /*0054*/ 	.byte	0x00, 0xf5, 0x21, 0x00


	//----- nvinfo : EIATTR_KPARAM_INFO
	.align		4
.L_17:
        /*0058*/ 	.byte	0x04, 0x17
        /*005a*/ 	.short	(.L_19 - .L_18)
.L_18:
        /*005c*/ 	.word	0x00000000
        /*0060*/ 	.short	0x0000
        /*0062*/ 	.short	0x0000
        /*0064*/ 	.byte	0x00, 0xf5, 0x21, 0x00


	//----- nvinfo : EIATTR_SPARSE_MMA_MASK
	.align		4
.L_19:
        /*0068*/ 	.byte	0x03, 0x50
        /*006a*/ 	.short	0x0000


	//----- nvinfo : EIATTR_MAXREG_COUNT
	.align		4
        /*006c*/ 	.byte	0x03, 0x1b
        /*006e*/ 	.short	0x00ff


	//----- nvinfo : EIATTR_MERCURY_ISA_VERSION
	.align		4
        /*0070*/ 	.byte	0x03, 0x5f
        /*0072*/ 	.short	0x0101


	//----- nvinfo : EIATTR_VRC_CTA_INIT_COUNT
	.align		4
        /*0074*/ 	.byte	0x02, 0x4a
	.zero		1
	.zero		1


	//----- nvinfo : EIATTR_EXIT_INSTR_OFFSETS
	.align		4
        /*0078*/ 	.byte	0x04, 0x1c
        /*007a*/ 	.short	(.L_21 - .L_20)


	//   ....[0]....
.L_20:
        /*007c*/ 	.word	0x00000040


	//   ....[1]....
        /*0080*/ 	.word	0x00000b00


	//   ....[2]....
        /*0084*/ 	.word	0x00001250


	//   ....[3]....
        /*0088*/ 	.word	0x000015e0


	//   ....[4]....
        /*008c*/ 	.word	0x000017e0


	//   ....[5]....
        /*0090*/ 	.word	0x000018d0


	//----- nvinfo : EIATTR_CBANK_PARAM_SIZE
	.align		4
.L_21:
        /*0094*/ 	.byte	0x03, 0x19
        /*0096*/ 	.short	0x0028


	//----- nvinfo : EIATTR_PARAM_CBANK
	.align		4
        /*0098*/ 	.byte	0x04, 0x0a
        /*009a*/ 	.short	(.L_23 - .L_22)
	.align		4
.L_22:
        /*009c*/ 	.word	index@(.nv.constant0._Z9update_xnPfS_S_fiS_)
        /*00a0*/ 	.short	0x0380
        /*00a2*/ 	.short	0x0028


	//----- nvinfo : EIATTR_SW_WAR
	.align		4
.L_23:
        /*00a4*/ 	.byte	0x04, 0x36
        /*00a6*/ 	.short	(.L_25 - .L_24)
.L_24:
        /*00a8*/ 	.word	0x00000008
.L_25:


//--------------------- .nv.callgraph             --------------------------
	.section	.nv.callgraph,"",@"SHT_CUDA_CALLGRAPH"
	.align	4
	.sectionentsize	8
	.align		4
        /*0000*/ 	.word	0x00000000
	.align		4
        /*0004*/ 	.word	0xffffffff
	.align		4
        /*0008*/ 	.word	0x00000000
	.align		4
        /*000c*/ 	.word	0xfffffffe
	.align		4
        /*0010*/ 	.word	0x00000000
	.align		4
        /*0014*/ 	.word	0xfffffffd
	.align		4
        /*0018*/ 	.word	0x00000000
	.align		4
        /*001c*/ 	.word	0xfffffffc


//--------------------- .text._Z9update_xnPfS_S_fiS_ --------------------------
	.section	.text._Z9update_xnPfS_S_fiS_,"ax",@progbits
	.align	128
        .global         _Z9update_xnPfS_S_fiS_
        .type           _Z9update_xnPfS_S_fiS_,@function
        .size           _Z9update_xnPfS_S_fiS_,(.L_x_12 - _Z9update_xnPfS_S_fiS_)
        .other          _Z9update_xnPfS_S_fiS_,@"STO_CUDA_ENTRY STV_DEFAULT"
_Z9update_xnPfS_S_fiS_:
.text._Z9update_xnPfS_S_fiS_:
[----:B------:R-:W-:Y:S01]  /*0000*/  LDC R1, c[0x0][0x37c] ;  /* 0x0000df00ff017b82 */ /* 0x000fe20000000800 */
[----:B------:R-:W0:Y:S01]  /*0010*/  S2R R0, SR_TID.X ;  /* 0x0000000000007919 */ /* 0x000e220000002100 */
[----:B------:R-:W0:Y:S02]  /*0020*/  LDCU UR12, c[0x0][0x39c] ;  /* 0x00007380ff0c77ac */ /* 0x000e240008000800 */
[----:B0-----:R-:W-:-:S13]  /*0030*/  ISETP.GE.AND P0, PT, R0, UR12, PT ;  /* 0x0000000c00007c0c */ /* 0x001fda000bf06270 */
[----:B------:R-:W-:Y:S05]  /*0040*/  @P0 EXIT ;  /* 0x000000000000094d */ /* 0x000fea0003800000 */
[----:B------:R-:W-:Y:S01]  /*0050*/  UIADD3 UR4, UPT, UPT, UR12, -0x1, URZ ;  /* 0xffffffff0c047890 */ /* 0x000fe2000fffe0ff */
[----:B------:R-:W-:Y:S02]  /*0060*/  HFMA2 R14, -RZ, RZ, 0, 0 ;  /* 0x00000000ff0e7431 */ /* 0x000fe400000001ff */
[----:B------:R-:W-:Y:S01]  /*0070*/  IMAD R6, R0, UR12, RZ ;  /* 0x0000000c00067c24 */ /* 0x000fe2000f8e02ff */
[----:B------:R-:W-:Y:S01]  /*0080*/  MOV R9, RZ ;  /* 0x000000ff00097202 */ /* 0x000fe20000000f00 */
[----:B------:R-:W-:Y:S02]  /*0090*/  UISETP.GE.U32.AND UP0, UPT, UR4, 0xf, UPT ;  /* 0x0000000f0400788c */ /* 0x000fe4000bf06070 */
[----:B------:R-:W-:Y:S01]  /*00a0*/  ULOP3.LUT UR8, UR12, 0xf, URZ, 0xc0, !UPT ;  /* 0x0000000f0c087892 */ /* 0x000fe2000f8ec0ff */
[----:B------:R-:W0:Y:S01]  /*00b0*/  LDCU.64 UR10, c[0x0][0x358] ;  /* 0x00006b00ff0a77ac */ /* 0x000e220008000a00 */
[----:B------:R-:W1:Y:S05]  /*00c0*/  LDCU.64 UR14, c[0x0][0x380] ;  /* 0x00007000ff0e77ac */ /* 0x000e6a0008000a00 */
[----:B------:R-:W-:Y:S05]  /*00d0*/  BRA.U !UP0, `(.L_x_0) ;  /* 0x0000000508207547 */ /* 0x000fea000b800000 */
[----:B------:R-:W2:Y:S01]  /*00e0*/  LDCU.64 UR6, c[0x0][0x388] ;  /* 0x00007100ff0677ac */ /* 0x000ea20008000a00 */
[----:B------:R-:W-:Y:S02]  /*00f0*/  MOV R14, RZ ;  /* 0x000000ff000e7202 */ /* 0x000fe40000000f00 */
[----:B------:R-:W-:Y:S01]  /*0100*/  MOV R7, R6 ;  /* 0x0000000600077202 */ /* 0x000fe20000000f00 */
[----:B------:R-:W-:Y:S01]  /*0110*/  UMOV UR4, 0x20 ;  /* 0x0000002000047882 */ /* 0x000fe20000000000 */
[----:B------:R-:W-:Y:S01]  /*0120*/  UMOV UR5, 0x0 ;  /* 0x0000000000057882 */ /* 0x000fe20000000000 */
[----:B------:R-:W-:Y:S02]  /*0130*/  ULOP3.LUT UR9, UR12, 0xfffffff0, URZ, 0xc0, !UPT ;  /* 0xfffffff00c097892 */ /* 0x000fe4000f8ec0ff */
[----:B-1----:R-:W-:-:S04]  /*0140*/  UIMAD.WIDE.U32 UR4, UR14, 0x1, UR4 ;  /* 0x000000010e0478a5 */ /* 0x002fc8000f8e0004 */
[----:B------:R-:W-:Y:S02]  /*0150*/  MOV R9, UR9 ;  /* 0x0000000900097c02 */ /* 0x000fe40008000f00 */
[----:B------:R-:W-:Y:S01]  /*0160*/  MOV R2, UR4 ;  /* 0x0000000400027c02 */ /* 0x000fe20008000f00 */
[----:B------:R-:W-:Y:S02]  /*0170*/  UIADD3 UR4, UPT, UPT, UR5, UR15, URZ ;  /* 0x0000000f05047290 */ /* 0x000fe4000fffe0ff */
[----:B------:R-:W-:Y:S01]  /*0180*/  MOV R3, UR5 ;  /* 0x0000000500037c02 */ /* 0x000fe20008000f00 */
[----:B------:R-:W-:Y:S02]  /*0190*/  UIADD3 UR5, UPT, UPT, -UR9, URZ, URZ ;  /* 0x000000ff09057290 */ /* 0x000fe4000fffe1ff */
[----:B--2---:R-:W-:Y:S01]  /*01a0*/  UIADD3 UR6, UP0, UPT, UR6, 0x20, URZ ;  /* 0x0000002006067890 */ /* 0x004fe2000ff1e0ff */
[----:B------:R-:W-:-:S03]  /*01b0*/  MOV R3, UR4 ;  /* 0x0000000400037c02 */ /* 0x000fc60008000f00 */
[----:B------:R-:W-:-:S12]  /*01c0*/  UIADD3.X UR7, UPT, UPT, URZ, UR7, URZ, UP0, !UPT ;  /* 0x00000007ff077290 */ /* 0x000fd800087fe4ff */
.L_x_1:
[----:B------:R-:W-:Y:S01]  /*01d0*/  MOV R4, UR6 ;  /* 0x0000000600047c02 */ /* 0x000fe20008000f00 */
[----:B0-----:R-:W2:Y:S01]  /*01e0*/  LDG.E R16, desc[UR10][R2.64+-0x20] ;  /* 0xffffe00a02107981 */ /* 0x001ea2000c1e1900 */
[----:B------:R-:W-:-:S03]  /*01f0*/  MOV R5, UR7 ;  /* 0x0000000700057c02 */ /* 0x000fc60008000f00 */
[----:B------:R-:W3:Y:S01]  /*0200*/  LDG.E R24, desc[UR10][R2.64+-0x1c] ;  /* 0xffffe40a02187981 */ /* 0x000ee2000c1e1900 */
[----:B------:R-:W-:-:S03]  /*0210*/  IMAD.WIDE R4, R7, 0x4, R4 ;  /* 0x0000000407047825 */ /* 0x000fc600078e0204 */
[----:B------:R-:W4:Y:S04]  /*0220*/  LDG.E R18, desc[UR10][R2.64+-0x18] ;  /* 0xffffe80a02127981 */ /* 0x000f28000c1e1900 */
[----:B------:R-:W2:Y:S04]  /*0230*/  LDG.E R17, desc[UR10][R4.64+-0x20] ;  /* 0xffffe00a04117981 */ /* 0x000ea8000c1e1900 */
[----:B------:R-:W3:Y:S04]  /*0240*/  LDG.E R19, desc[UR10][R4.64+-0x1c] ;  /* 0xffffe40a04137981 */ /* 0x000ee8000c1e1900 */
[----:B------:R-:W4:Y:S04]  /*0250*/  LDG.E R21, desc[UR10][R4.64+-0x18] ;  /* 0xffffe80a04157981 */ /* 0x000f28000c1e1900 */
[----:B------:R-:W5:Y:S04]  /*0260*/  LDG.E R23, desc[UR10][R2.64+-0x14] ;  /* 0xffffec0a02177981 */ /* 0x000f68000c1e1900 */
        /* <DEDUP_REMOVED lines=8> */
[----:B------:R-:W5:Y:S01]  /*02f0*/  LDG.E R15, desc[UR10][R4.64+-0x4] ;  /* 0xfffffc0a040f7981 */ /* 0x000f62000c1e1900 */
[----:B--2---:R-:W-:-:S03]  /*0300*/  FFMA R16, R17, R16, R14 ;  /* 0x0000001011107223 */ /* 0x004fc6000000000e */
[----:B------:R-:W2:Y:S04]  /*0310*/  LDG.E R14, desc[UR10][R2.64] ;  /* 0x0000000a020e7981 */ /* 0x000ea8000c1e1900 */
[----:B------:R-:W2:Y:S01]  /*0320*/  LDG.E R17, desc[UR10][R4.64] ;  /* 0x0000000a04117981 */ /* 0x000ea2000c1e1900 */
[----:B---3--:R-:W-:-:S03]  /*0330*/  FFMA R24, R19, R24, R16 ;  /* 0x0000001813187223 */ /* 0x008fc60000000010 */
[----:B------:R-:W3:Y:S01]  /*0340*/  LDG.E R16, desc[UR10][R2.64+0x4] ;  /* 0x0000040a02107981 */ /* 0x000ee2000c1e1900 */
[----:B----4-:R-:W-:-:S03]  /*0350*/  FFMA R27, R21, R18, R24 ;  /* 0x00000012151b7223 */ /* 0x010fc60000000018 */
[----:B------:R-:W3:Y:S04]  /*0360*/  LDG.E R19, desc[UR10][R4.64+0x4] ;  /* 0x0000040a04137981 */ /* 0x000ee8000c1e1900 */
[----:B------:R-:W4:Y:S01]  /*0370*/  LDG.E R21, desc[UR10][R2.64+0x8] ;  /* 0x0000080a02157981 */ /* 0x000f22000c1e1900 */
[----:B-----5:R-:W-:-:S03]  /*0380*/  FFMA R24, R20, R23, R27 ;  /* 0x0000001714187223 */ /* 0x020fc6000000001b */
[----:B------:R-:W4:Y:S04]  /*0390*/  LDG.E R18, desc[UR10][R4.64+0x8] ;  /* 0x0000080a04127981 */ /* 0x000f28000c1e1900 */
[----:B------:R-:W5:Y:S01]  /*03a0*/  LDG.E R23, desc[UR10][R2.64+0xc] ;  /* 0x00000c0a02177981 */ /* 0x000f62000c1e1900 */
[----:B------:R-:W-:-:S03]  /*03b0*/  FFMA R24, R25, R22, R24 ;  /* 0x0000001619187223 */ /* 0x000fc60000000018 */
[----:B------:R-:W5:Y:S04]  /*03c0*/  LDG.E R20, desc[UR10][R4.64+0xc] ;  /* 0x00000c0a04147981 */ /* 0x000f68000c1e1900 */
[----:B------:R-:W5:Y:S01]  /*03d0*/  LDG.E R25, desc[UR10][R2.64+0x10] ;  /* 0x0000100a02197981 */ /* 0x000f62000c1e1900 */
[----:B------:R-:W-:-:S03]  /*03e0*/  FFMA R24, R11, R8, R24 ;  /* 0x000000080b187223 */ /* 0x000fc60000000018 */
[----:B------:R-:W5:Y:S04]  /*03f0*/  LDG.E R22, desc[UR10][R4.64+0x10] ;  /* 0x0000100a04167981 */ /* 0x000f68000c1e1900 */
[----:B------:R-:W5:Y:S01]  /*0400*/  LDG.E R11, desc[UR10][R2.64+0x14] ;  /* 0x0000140a020b7981 */ /* 0x000f62000c1e1900 */
[----:B------:R-:W-:-:S03]  /*0410*/  FFMA R26, R13, R10, R24 ;  /* 0x0000000a0d1a7223 */ /* 0x000fc60000000018 */
[----:B------:R-:W5:Y:S04]  /*0420*/  LDG.E R8, desc[UR10][R4.64+0x14] ;  /* 0x0000140a04087981 */ /* 0x000f68000c1e1900 */
[----:B------:R-:W5:Y:S04]  /*0430*/  LDG.E R10, desc[UR10][R2.64+0x18] ;  /* 0x0000180a020a7981 */ /* 0x000f68000c1e1900 */
[----:B------:R-:W5:Y:S04]  /*0440*/  LDG.E R13, desc[UR10][R4.64+0x18] ;  /* 0x0000180a040d7981 */ /* 0x000f68000c1e1900 */
[----:B------:R-:W5:Y:S04]  /*0450*/  LDG.E R24, desc[UR10][R4.64+0x1c] ;  /* 0x00001c0a04187981 */ /* 0x000f68000c1e1900 */
[----:B------:R0:W5:Y:S01]  /*0460*/  LDG.E R27, desc[UR10][R2.64+0x1c] ;  /* 0x00001c0a021b7981 */ /* 0x000162000c1e1900 */
[----:B------:R-:W-:Y:S01]  /*0470*/  FFMA R12, R15, R12, R26 ;  /* 0x0000000c0f0c7223 */ /* 0x000fe2000000001a */
[----:B------:R-:W-:-:S04]  /*0480*/  UIADD3 UR5, UPT, UPT, UR5, 0x10, URZ ;  /* 0x0000001005057890 */ /* 0x000fc8000fffe0ff */
[----:B------:R-:W-:Y:S01]  /*0490*/  UISETP.NE.AND UP0, UPT, UR5, URZ, UPT ;  /* 0x000000ff0500728c */ /* 0x000fe2000bf05270 */
[----:B0-----:R-:W-:Y:S02]  /*04a0*/  IADD3 R2, P0, PT, R2, 0x40, RZ ;  /* 0x0000004002027810 */ /* 0x001fe40007f1e0ff */
[----:B------:R-:W-:Y:S02]  /*04b0*/  IADD3 R7, PT, PT, R7, 0x10, RZ ;  /* 0x0000001007077810 */ /* 0x000fe40007ffe0ff */
[----:B------:R-:W-:Y:S01]  /*04c0*/  IADD3.X R3, PT, PT, RZ, R3, RZ, P0, !PT ;  /* 0x00000003ff037210 */ /* 0x000fe200007fe4ff */
[----:B--2---:R-:W-:-:S04]  /*04d0*/  FFMA R12, R17, R14, R12 ;  /* 0x0000000e110c7223 */ /* 0x004fc8000000000c */
[----:B---3--:R-:W-:-:S04]  /*04e0*/  FFMA R19, R19, R16, R12 ;  /* 0x0000001013137223 */ /* 0x008fc8000000000c */
[----:B----4-:R-:W-:-:S04]  /*04f0*/  FFMA R19, R18, R21, R19 ;  /* 0x0000001512137223 */ /* 0x010fc80000000013 */
[----:B-----5:R-:W-:-:S04]  /*0500*/  FFMA R19, R20, R23, R19 ;  /* 0x0000001714137223 */ /* 0x020fc80000000013 */
[----:B------:R-:W-:-:S04]  /*0510*/  FFMA R19, R22, R25, R19 ;  /* 0x0000001916137223 */ /* 0x000fc80000000013 */
[----:B------:R-:W-:-:S04]  /*0520*/  FFMA R8, R8, R11, R19 ;  /* 0x0000000b08087223 */ /* 0x000fc80000000013 */
[----:B------:R-:W-:-:S04]  /*0530*/  FFMA R13, R13, R10, R8 ;  /* 0x0000000a0d0d7223 */ /* 0x000fc80000000008 */
[----:B------:R-:W-:Y:S01]  /*0540*/  FFMA R14, R24, R27, R13 ;  /* 0x0000001b180e7223 */ /* 0x000fe2000000000d */
[----:B------:R-:W-:Y:S06]  /*0550*/  BRA.U UP0, `(.L_x_1) ;  /* 0xfffffffd001c7547 */ /* 0x000fec000b83ffff */
.L_x_0:
[----:B------:R-:W-:-:S09]  /*0560*/  UISETP.NE.AND UP0, UPT, UR8, URZ, UPT ;  /* 0x000000ff0800728c */ /* 0x000fd2000bf05270 */
[----:B------:R-:W-:Y:S05]  /*0570*/  BRA.U !UP0, `(.L_x_2) ;  /* 0x0000000508347547 */ /* 0x000fea000b800000 */
[----:B------:R-:W-:Y:S02]  /*0580*/  UISETP.GE.U32.AND UP0, UPT, UR8, 0x8, UPT ;  /* 0x000000080800788c */ /* 0x000fe4000bf06070 */
[----:B------:R-:W-:-:S04]  /*0590*/  ULOP3.LUT UR5, UR12, 0x7, URZ, 0xc0, !UPT ;  /* 0x000000070c057892 */ /* 0x000fc8000f8ec0ff */
[----:B------:R-:W-:-:S03]  /*05a0*/  UISETP.NE.AND UP1, UPT, UR5, URZ, UPT ;  /* 0x000000ff0500728c */ /* 0x000fc6000bf25270 */
[----:B------:R-:W-:Y:S08]  /*05b0*/  BRA.U !UP0, `(.L_x_3) ;  /* 0x0000000108787547 */ /* 0x000ff0000b800000 */
[----:B------:R-:W2:Y:S01]  /*05c0*/  LDC.64 R2, c[0x0][0x388] ;  /* 0x0000e200ff027b82 */ /* 0x000ea20000000a00 */
[----:B------:R-:W-:-:S07]  /*05d0*/  IADD3 R7, PT, PT, R6, R9, RZ ;  /* 0x0000000906077210 */ /* 0x000fce0007ffe0ff */
[----:B------:R-:W3:Y:S01]  /*05e0*/  LDC.64 R4, c[0x0][0x380] ;  /* 0x0000e000ff047b82 */ /* 0x000ee20000000a00 */
[----:B--2---:R-:W-:-:S05]  /*05f0*/  IMAD.WIDE R2, R7, 0x4, R2 ;  /* 0x0000000407027825 */ /* 0x004fca00078e0202 */
[----:B0-----:R-:W2:Y:S01]  /*0600*/  LDG.E R11, desc[UR10][R2.64] ;  /* 0x0000000a020b7981 */ /* 0x001ea2000c1e1900 */
[----:B---3--:R-:W-:-:S03]  /*0610*/  IMAD.WIDE.U32 R4, R9, 0x4, R4 ;  /* 0x0000000409047825 */ /* 0x008fc600078e0004 */
[----:B------:R-:W3:Y:S04]  /*0620*/  LDG.E R13, desc[UR10][R2.64+0x4] ;  /* 0x0000040a020d7981 */ /* 0x000ee8000c1e1900 */
[----:B------:R-:W2:Y:S04]  /*0630*/  LDG.E R10, desc[UR10][R4.64] ;  /* 0x0000000a040a7981 */ /* 0x000ea8000c1e1900 */
[----:B------:R-:W3:Y:S04]  /*0640*/  LDG.E R12, desc[UR10][R4.64+0x4] ;  /* 0x0000040a040c7981 */ /* 0x000ee8000c1e1900 */
[----:B------:R-:W4:Y:S04]  /*0650*/  LDG.E R15, desc[UR10][R2.64+0x8] ;  /* 0x0000080a020f7981 */ /* 0x000f28000c1e1900 */
        /* <DEDUP_REMOVED lines=11> */
[----:B------:R-:W-:Y:S01]  /*0710*/  IADD3 R9, PT, PT, R9, 0x8, RZ ;  /* 0x0000000809097810 */ /* 0x000fe20007ffe0ff */
[----:B--2---:R-:W-:-:S04]  /*0720*/  FFMA R10, R11, R10, R14 ;  /* 0x0000000a0b0a7223 */ /* 0x004fc8000000000e */
[----:B---3--:R-:W-:-:S04]  /*0730*/  FFMA R10, R13, R12, R10 ;  /* 0x0000000c0d0a7223 */ /* 0x008fc8000000000a */
[----:B----4-:R-:W-:-:S04]  /*0740*/  FFMA R10, R15, R16, R10 ;  /* 0x000000100f0a7223 */ /* 0x010fc8000000000a */
[----:B-----5:R-:W-:-:S04]  /*0750*/  FFMA R10, R17, R18, R10 ;  /* 0x00000012110a7223 */ /* 0x020fc8000000000a */
[----:B------:R-:W-:-:S04]  /*0760*/  FFMA R10, R19, R20, R10 ;  /* 0x00000014130a7223 */ /* 0x000fc8000000000a */
[----:B------:R-:W-:-:S04]  /*0770*/  FFMA R10, R21, R22, R10 ;  /* 0x00000016150a7223 */ /* 0x000fc8000000000a */
[----:B------:R-:W-:-:S04]  /*0780*/  FFMA R7, R7, R8, R10 ;  /* 0x0000000807077223 */ /* 0x000fc8000000000a */
[----:B------:R-:W-:-:S07]  /*0790*/  FFMA R14, R24, R23, R7 ;  /* 0x00000017180e7223 */ /* 0x000fce0000000007 */
.L_x_3:
        /* <DEDUP_REMOVED lines=17> */
[----:B------:R-:W5:Y:S01]  /*08b0*/  LDG.E R15, desc[UR10][R4.64+0xc] ;  /* 0x00000c0a040f7981 */ /* 0x000f62000c1e1900 */
[----:B------:R-:W-:Y:S01]  /*08c0*/  IADD3 R9, PT, PT, R9, 0x4, RZ ;  /* 0x0000000409097810 */ /* 0x000fe20007ffe0ff */
[----:B--2---:R-:W-:-:S04]  /*08d0*/  FFMA R7, R7, R8, R14 ;  /* 0x0000000807077223 */ /* 0x004fc8000000000e */
[----:B---3--:R-:W-:-:S04]  /*08e0*/  FFMA R7, R10, R11, R7 ;  /* 0x0000000b0a077223 */ /* 0x008fc80000000007 */
[----:B----4-:R-:W-:-:S04]  /*08f0*/  FFMA R7, R12, R13, R7 ;  /* 0x0000000d0c077223 */ /* 0x010fc80000000007 */
[----:B-----5:R-:W-:-:S07]  /*0900*/  FFMA R14, R16, R15, R7 ;  /* 0x0000000f100e7223 */ /* 0x020fce0000000007 */
.L_x_4:
[----:B------:R-:W-:Y:S05]  /*0910*/  BRA.U !UP1, `(.L_x_2) ;  /* 0x00000001094c7547 */ /* 0x000fea000b800000 */
[----:B------:R-:W2:Y:S01]  /*0920*/  LDC.64 R2, c[0x0][0x380] ;  /* 0x0000e000ff027b82 */ /* 0x000ea20000000a00 */
[----:B------:R-:W-:-:S07]  /*0930*/  UIADD3 UR4, UPT, UPT, -UR4, URZ, URZ ;  /* 0x000000ff04047290 */ /* 0x000fce000fffe1ff */
[----:B------:R-:W3:Y:S01]  /*0940*/  LDC.64 R10, c[0x0][0x388] ;  /* 0x0000e200ff0a7b82 */ /* 0x000ee20000000a00 */
[----:B--2---:R-:W-:Y:S01]  /*0950*/  IMAD.WIDE.U32 R2, R9, 0x4, R2 ;  /* 0x0000000409027825 */ /* 0x004fe200078e0002 */
[----:B------:R-:W-:Y:S02]  /*0960*/  IADD3 R9, PT, PT, R6, R9, RZ ;  /* 0x0000000906097210 */ /* 0x000fe40007ffe0ff */
[----:B------:R-:W-:Y:S02]  /*0970*/  MOV R6, R2 ;  /* 0x0000000200067202 */ /* 0x000fe40000000f00 */
[----:B------:R-:W-:-:S07]  /*0980*/  MOV R7, R3 ;  /* 0x0000000300077202 */ /* 0x000fce0000000f00 */
.L_x_5:
[----:B---3--:R-:W-:Y:S01]  /*0990*/  IMAD.WIDE R2, R9, 0x4, R10 ;  /* 0x0000000409027825 */ /* 0x008fe200078e020a */
[----:B------:R-:W-:Y:S02]  /*09a0*/  MOV R4, R6 ;  /* 0x0000000600047202 */ /* 0x000fe40000000f00 */
[----:B------:R-:W-:-:S03]  /*09b0*/  MOV R5, R7 ;  /* 0x0000000700057202 */ /* 0x000fc60000000f00 */
[----:B0-----:R-:W2:Y:S04]  /*09c0*/  LDG.E R3, desc[UR10][R2.64] ;  /* 0x0000000a02037981 */ /* 0x001ea8000c1e1900 */
[----:B------:R-:W2:Y:S01]  /*09d0*/  LDG.E R4, desc[UR10][R4.64] ;  /* 0x0000000a04047981 */ /* 0x000ea2000c1e1900 */
[----:B------:R-:W-:Y:S01]  /*09e0*/  UIADD3 UR4, UPT, UPT, UR4, 0x1, URZ ;  /* 0x0000000104047890 */ /* 0x000fe2000fffe0ff */
[----:B------:R-:W-:Y:S02]  /*09f0*/  IADD3 R6, P0, PT, R6, 0x4, RZ ;  /* 0x0000000406067810 */ /* 0x000fe40007f1e0ff */
[----:B------:R-:W-:Y:S01]  /*0a00*/  IADD3 R9, PT, PT, R9, 0x1, RZ ;  /* 0x0000000109097810 */ /* 0x000fe20007ffe0ff */
[----:B------:R-:W-:Y:S01]  /*0a10*/  UISETP.NE.AND UP0, UPT, UR4, URZ, UPT ;  /* 0x000000ff0400728c */ /* 0x000fe2000bf05270 */
[----:B------:R-:W-:Y:S01]  /*0a20*/  IADD3.X R7, PT, PT, RZ, R7, RZ, P0, !PT ;  /* 0x00000007ff077210 */ /* 0x000fe200007fe4ff */
[----:B--2---:R-:W-:-:S07]  /*0a30*/  FFMA R14, R3, R4, R14 ;  /* 0x00000004030e7223 */ /* 0x004fce000000000e */
[----:B------:R-:W-:Y:S05]  /*0a40*/  BRA.U UP0, `(.L_x_5) ;  /* 0xfffffffd00d07547 */ /* 0x000fea000b83ffff */
.L_x_2:
[----:B------:R-:W2:Y:S01]  /*0a50*/  LDC.64 R6, c[0x0][0x390] ;  /* 0x0000e400ff067b82 */ /* 0x000ea20000000a00 */
[----:B------:R-:W3:Y:S07]  /*0a60*/  LDCU UR4, c[0x0][0x398] ;  /* 0x00007300ff0477ac */ /* 0x000eee0008000800 */
[----:B------:R-:W4:Y:S01]  /*0a70*/  LDC.64 R4, c[0x0][0x380] ;  /* 0x0000e000ff047b82 */ /* 0x000f220000000a00 */
[----:B--2---:R-:W-:-:S06]  /*0a80*/  IMAD.WIDE.U32 R6, R0, 0x4, R6 ;  /* 0x0000000400067825 */ /* 0x004fcc00078e0006 */
[----:B0-----:R-:W2:Y:S01]  /*0a90*/  LDG.E R7, desc[UR10][R6.64] ;  /* 0x0000000a06077981 */ /* 0x001ea2000c1e1900 */
[----:B----4-:R-:W-:-:S05]  /*0aa0*/  IMAD.WIDE.U32 R4, R0, 0x4, R4 ;  /* 0x0000000400047825 */ /* 0x010fca00078e0004 */
[----:B------:R-:W3:Y:S01]  /*0ab0*/  LDG.E R2, desc[UR10][R4.64] ;  /* 0x0000000a04027981 */ /* 0x000ee2000c1e1900 */
[----:B------:R-:W-:Y:S01]  /*0ac0*/  ISETP.NE.AND P0, PT, R0, RZ, PT ;  /* 0x000000ff0000720c */ /* 0x000fe20003f05270 */
[----:B--2---:R-:W-:-:S04]  /*0ad0*/  FADD R3, -R7, R14 ;  /* 0x0000000e07037221 */ /* 0x004fc80000000100 */
[----:B---3--:R-:W-:-:S05]  /*0ae0*/  FFMA R2, -R3, UR4, R2 ;  /* 0x0000000403027c23 */ /* 0x008fca0008000102 */
[----:B------:R0:W-:Y:S03]  /*0af0*/  STG.E desc[UR10][R4.64], R2 ;  /* 0x0000000204007986 */ /* 0x0001e6000c10190a */
[----:B-1----:R-:W-:Y:S05]  /*0b00*/  @P0 EXIT ;  /* 0x000000000000094d */ /* 0x002fea0003800000 */
[----:B0-----:R-:W0:Y:S01]  /*0b10*/  LDC.64 R4, c[0x0][0x3a0] ;  /* 0x0000e800ff047b82 */ /* 0x001e220000000a00 */
[----:B------:R-:W-:Y:S01]  /*0b20*/  UISETP.GE.U32.AND UP0, UPT, UR12, 0x10, UPT ;  /* 0x000000100c00788c */ /* 0x000fe2000bf06070 */
[----:B------:R-:W-:Y:S01]  /*0b30*/  HFMA2 R3, -RZ, RZ, 0, 0 ;  /* 0x00000000ff037431 */ /* 0x000fe200000001ff */
[----:B------:R-:W-:Y:S02]  /*0b40*/  ISETP.NE.AND P0, PT, RZ, UR8, PT ;  /* 0x00000008ff007c0c */ /* 0x000fe4000bf05270 */
[----:B------:R-:W-:Y:S01]  /*0b50*/  MOV R0, RZ ;  /* 0x000000ff00007202 */ /* 0x000fe20000000f00 */
[----:B0-----:R0:W-:Y:S04]  /*0b60*/  STG.E desc[UR10][R4.64], RZ ;  /* 0x000000ff04007986 */ /* 0x0011e8000c10190a */
[----:B------:R-:W-:Y:S06]  /*0b70*/  BRA.U !UP0, `(.L_x_6) ;  /* 0x0000000508b47547 */ /* 0x000fec000b800000 */
[----:B------:R-:W-:Y:S01]  /*0b80*/  UIADD3 UR6, UP0, UPT, UR14, 0x20, URZ ;  /* 0x000000200e067890 */ /* 0x000fe2000ff1e0ff */
[----:B------:R-:W-:Y:S01]  /*0b90*/  MOV R0, RZ ;  /* 0x000000ff00007202 */ /* 0x000fe20000000f00 */
[----:B------:R-:W-:Y:S02]  /*0ba0*/  ULOP3.LUT UR4, UR12, 0x7ffffff0, URZ, 0xc0, !UPT ;  /* 0x7ffffff00c047892 */ /* 0x000fe4000f8ec0ff */
[----:B------:R-:W-:Y:S02]  /*0bb0*/  UIADD3.X UR7, UPT, UPT, URZ, UR15, URZ, UP0, !UPT ;  /* 0x0000000fff077290 */ /* 0x000fe400087fe4ff */
[----:B0-----:R-:W-:Y:S01]  /*0bc0*/  MOV R4, UR6 ;  /* 0x0000000600047c02 */ /* 0x001fe20008000f00 */
[----:B------:R-:W-:Y:S02]  /*0bd0*/  UIADD3 UR5, UPT, UPT, -UR4, URZ, URZ ;  /* 0x000000ff04057290 */ /* 0x000fe4000fffe1ff */
[----:B------:R-:W-:Y:S02]  /*0be0*/  MOV R3, UR4 ;  /* 0x0000000400037c02 */ /* 0x000fe40008000f00 */
[----:B------:R-:W-:-:S08]  /*0bf0*/  MOV R5, UR7 ;  /* 0x0000000700057c02 */ /* 0x000fd00008000f00 */
.L_x_7:
[----:B-1----:R-:W2:Y:S02]  /*0c00*/  LDG.E R7, desc[UR10][R4.64+-0x20] ;  /* 0xffffe00a04077981 */ /* 0x002ea4000c1e1900 */
[----:B--2---:R-:W-:-:S05]  /*0c10*/  FADD R9, R2, -R7 ;  /* 0x8000000702097221 */ /* 0x004fca0000000000 */
[----:B------:R-:W-:-:S13]  /*0c20*/  FSETP.GT.AND P1, PT, |R9|, R0, PT ;  /* 0x000000000900720b */ /* 0x000fda0003f24200 */
[----:B------:R-:W0:Y:S01]  /*0c30*/  @P1 LDC.64 R6, c[0x0][0x3a0] ;  /* 0x0000e800ff061b82 */ /* 0x000e220000000a00 */
[----:B------:R-:W-:-:S05]  /*0c40*/  @P1 FADD R0, |R9|, -RZ ;  /* 0x800000ff09001221 */ /* 0x000fca0000000200 */
[----:B0-----:R0:W-:Y:S04]  /*0c50*/  @P1 STG.E desc[UR10][R6.64], R0 ;  /* 0x0000000006001986 */ /* 0x0011e8000c10190a */
[----:B------:R-:W2:Y:S02]  /*0c60*/  LDG.E R9, desc[UR10][R4.64+-0x1c] ;  /* 0xffffe40a04097981 */ /* 0x000ea4000c1e1900 */
[----:B--2---:R-:W-:-:S05]  /*0c70*/  FADD R11, R2, -R9 ;  /* 0x80000009020b7221 */ /* 0x004fca0000000000 */
[----:B------:R-:W-:-:S13]  /*0c80*/  FSETP.GT.AND P1, PT, |R11|, R0, PT ;  /* 0x000000000b00720b */ /* 0x000fda0003f24200 */
[----:B------:R-:W1:Y:S01]  /*0c90*/  @P1 LDC.64 R8, c[0x0][0x3a0] ;  /* 0x0000e800ff081b82 */ /* 0x000e620000000a00 */
[----:B0-----:R-:W-:-:S05]  /*0ca0*/  @P1 FADD R0, |R11|, -RZ ;  /* 0x800000ff0b001221 */ /* 0x001fca0000000200 */
[----:B-1----:R0:W-:Y:S04]  /*0cb0*/  @P1 STG.E desc[UR10][R8.64], R0 ;  /* 0x0000000008001986 */ /* 0x0021e8000c10190a */
        /* <DEDUP_REMOVED lines=78> */
[----:B------:R-:W2:Y:S01]  /*11a0*/  LDG.E R7, desc[UR10][R4.64+0x1c] ;  /* 0x00001c0a04077981 */ /* 0x000ea2000c1e1900 */
[----:B------:R-:W-:-:S04]  /*11b0*/  UIADD3 UR5, UPT, UPT, UR5, 0x10, URZ ;  /* 0x0000001005057890 */ /* 0x000fc8000fffe0ff */
[----:B------:R-:W-:Y:S01]  /*11c0*/  UISETP.NE.AND UP0, UPT, UR5, URZ, UPT ;  /* 0x000000ff0500728c */ /* 0x000fe2000bf05270 */
[----:B--2---:R-:W-:-:S05]  /*11d0*/  FADD R13, R2, -R7 ;  /* 0x80000007020d7221 */ /* 0x004fca0000000000 */
[----:B------:R-:W-:-:S13]  /*11e0*/  FSETP.GT.AND P1, PT, |R13|, R0, PT ;  /* 0x000000000d00720b */ /* 0x000fda0003f24200 */
[----:B------:R-:W1:Y:S01]  /*11f0*/  @P1 LDC.64 R6, c[0x0][0x3a0] ;  /* 0x0000e800ff061b82 */ /* 0x000e620000000a00 */
[----:B0-----:R-:W-:-:S05]  /*1200*/  @P1 FADD R0, |R13|, -RZ ;  /* 0x800000ff0d001221 */ /* 0x001fca0000000200 */
[----:B-1----:R1:W-:Y:S01]  /*1210*/  @P1 STG.E desc[UR10][R6.64], R0 ;  /* 0x0000000006001986 */ /* 0x0023e2000c10190a */
[----:B------:R-:W-:-:S04]  /*1220*/  IADD3 R4, P1, PT, R4, 0x40, RZ ;  /* 0x0000004004047810 */ /* 0x000fc80007f3e0ff */
[----:B------:R-:W-:Y:S01]  /*1230*/  IADD3.X R5, PT, PT, RZ, R5, RZ, P1, !PT ;  /* 0x00000005ff057210 */ /* 0x000fe20000ffe4ff */
[----:B------:R-:W-:Y:S08]  /*1240*/  BRA.U UP0, `(.L_x_7) ;  /* 0xfffffff9006c7547 */ /* 0x000ff0000b83ffff */
.L_x_6:
[----:B------:R-:W-:Y:S05]  /*1250*/  @!P0 EXIT ;  /* 0x000000000000894d */ /* 0x000fea0003800000 */
[----:B------:R-:W2:Y:S01]  /*1260*/  LDCU UR4, c[0x0][0x39c] ;  /* 0x00007380ff0477ac */ /* 0x000ea20008000800 */
[----:B------:R-:W-:Y:S02]  /*1270*/  UISETP.GE.U32.AND UP0, UPT, UR8, 0x8, UPT ;  /* 0x000000080800788c */ /* 0x000fe4000bf06070 */
[----:B--2---:R-:W-:-:S07]  /*1280*/  ULOP3.LUT UR5, UR4, 0x7, URZ, 0xc0, !UPT ;  /* 0x0000000704057892 */ /* 0x004fce000f8ec0ff */
[----:B------:R-:W-:Y:S05]  /*1290*/  BRA.U !UP0, `(.L_x_8) ;  /* 0x0000000108cc7547 */ /* 0x000fea000b800000 */
[----:B0-----:R-:W0:Y:S02]  /*12a0*/  LDC.64 R4, c[0x0][0x380] ;  /* 0x0000e000ff047b82 */ /* 0x001e240000000a00 */
[----:B0-----:R-:W-:-:S05]  /*12b0*/  IMAD.WIDE.U32 R4, R3, 0x4, R4 ;  /* 0x0000000403047825 */ /* 0x001fca00078e0004 */
        /* <DEDUP_REMOVED lines=43> */
[----:B------:R-:W-:Y:S01]  /*1570*/  IADD3 R3, PT, PT, R3, 0x8, RZ ;  /* 0x0000000803037810 */ /* 0x000fe20007ffe0ff */
[----:B--2---:R-:W-:-:S05]  /*1580*/  FADD R13, R2, -R9 ;  /* 0x80000009020d7221 */ /* 0x004fca0000000000 */
[----:B------:R-:W-:-:S13]  /*1590*/  FSETP.GT.AND P0, PT, |R13|, R0, PT ;  /* 0x000000000d00720b */ /* 0x000fda0003f04200 */
[----:B------:R-:W1:Y:S01]  /*15a0*/  @P0 LDC.64 R8, c[0x0][0x3a0] ;  /* 0x0000e800ff080b82 */ /* 0x000e620000000a00 */
[----:B0-----:R-:W-:-:S05]  /*15b0*/  @P0 FADD R0, |R13|, -RZ ;  /* 0x800000ff0d000221 */ /* 0x001fca0000000200 */
[----:B-1----:R2:W-:Y:S02]  /*15c0*/  @P0 STG.E desc[UR10][R8.64], R0 ;  /* 0x0000000008000986 */ /* 0x0025e4000c10190a */
.L_x_8:
[----:B------:R-:W-:-:S13]  /*15d0*/  ISETP.NE.AND P0, PT, RZ, UR5, PT ;  /* 0x00000005ff007c0c */ /* 0x000fda000bf05270 */
[----:B------:R-:W-:Y:S05]  /*15e0*/  @!P0 EXIT ;  /* 0x000000000000894d */ /* 0x000fea0003800000 */
[----:B------:R-:W-:Y:S02]  /*15f0*/  UISETP.GE.U32.AND UP0, UPT, UR5, 0x4, UPT ;  /* 0x000000040500788c */ /* 0x000fe4000bf06070 */
[----:B------:R-:W-:-:S07]  /*1600*/  ULOP3.LUT UR4, UR4, 0x3, URZ, 0xc0, !UPT ;  /* 0x0000000304047892 */ /* 0x000fce000f8ec0ff */
        /* <DEDUP_REMOVED lines=28> */
.L_x_9:
[----:B------:R-:W-:-:S13]  /*17d0*/  ISETP.NE.AND P0, PT, RZ, UR4, PT ;  /* 0x00000004ff007c0c */ /* 0x000fda000bf05270 */
[----:B------:R-:W-:Y:S05]  /*17e0*/  @!P0 EXIT ;  /* 0x000000000000894d */ /* 0x000fea0003800000 */
[----:B0-----:R-:W0:Y:S01]  /*17f0*/  LDC.64 R4, c[0x0][0x380] ;  /* 0x0000e000ff047b82 */ /* 0x001e220000000a00 */
[----:B------:R-:W-:Y:S01]  /*1800*/  UIADD3 UR4, UPT, UPT, -UR4, URZ, URZ ;  /* 0x000000ff04047290 */ /* 0x000fe2000fffe1ff */
[----:B0-----:R-:W-:-:S11]  /*1810*/  IMAD.WIDE.U32 R4, R3, 0x4, R4 ;  /* 0x0000000403047825 */ /* 0x001fd600078e0004 */
.L_x_10:
[----:B------:R-:W4:Y:S01]  /*1820*/  LDG.E R3, desc[UR10][R4.64] ;  /* 0x0000000a04037981 */ /* 0x000f22000c1e1900 */
[----:B------:R-:W-:-:S04]  /*1830*/  UIADD3 UR4, UPT, UPT, UR4, 0x1, URZ ;  /* 0x0000000104047890 */ /* 0x000fc8000fffe0ff */
[----:B------:R-:W-:Y:S01]  /*1840*/  UISETP.NE.AND UP0, UPT, UR4, URZ, UPT ;  /* 0x000000ff0400728c */ /* 0x000fe2000bf05270 */
[----:B----4-:R-:W-:-:S05]  /*1850*/  FADD R3, R2, -R3 ;  /* 0x8000000302037221 */ /* 0x010fca0000000000 */
[----:B------:R-:W-:-:S13]  /*1860*/  FSETP.GT.AND P0, PT, |R3|, R0, PT ;  /* 0x000000000300720b */ /* 0x000fda0003f04200 */
[----:B01-3--:R-:W0:Y:S01]  /*1870*/  @P0 LDC.64 R6, c[0x0][0x3a0] ;  /* 0x0000e800ff060b82 */ /* 0x00be220000000a00 */
[----:B--2---:R-:W-:-:S05]  /*1880*/  @P0 FADD R0, |R3|, -RZ ;  /* 0x800000ff03000221 */ /* 0x004fca0000000200 */
[----:B0-----:R0:W-:Y:S01]  /*1890*/  @P0 STG.E desc[UR10][R6.64], R0 ;  /* 0x0000000006000986 */ /* 0x0011e2000c10190a */
[----:B------:R-:W-:-:S04]  /*18a0*/  IADD3 R4, P0, PT, R4, 0x4, RZ ;  /* 0x0000000404047810 */ /* 0x000fc80007f1e0ff */
[----:B------:R-:W-:Y:S01]  /*18b0*/  IADD3.X R5, PT, PT, RZ, R5, RZ, P0, !PT ;  /* 0x00000005ff057210 */ /* 0x000fe200007fe4ff */
[----:B------:R-:W-:Y:S08]  /*18c0*/  BRA.U UP0, `(.L_x_10) ;  /* 0xfffffffd00d47547 */ /* 0x000ff0000b83ffff */
[----:B------:R-:W-:Y:S05]  /*18d0*/  EXIT ;  /* 0x000000000000794d */ /* 0x000fea0003800000 */
.L_x_11:
[----:B------:R-:W-:-:S00]  /*18e0*/  BRA `(.L_x_11) ;  /* 0xfffffffc00fc7947 */ /* 0x000fc0000383ffff */
[----:B------:R-:W-:-:S00]  /*18f0*/  NOP ;  /* 0x0000000000007918 */ /* 0x000fc00000000000 */
        /* <DEDUP_REMOVED lines=8> */
.L_x_12:


//--------------------- .nv.shared.reserved.0     --------------------------
	.section	.nv.shared.reserved.0,"aw",@nobits
	.weak		__nv_reservedSMEM_offset_0_alias
	.size		__nv_reservedSMEM_offset_0_alias, 0, 64
	.other		__nv_reservedSMEM_offset_0_alias,@"STO_CUDA_RESERVED_SHARED STV_DEFAULT"
__nv_reservedSMEM_offset_0_alias:
	.zero		0
	.zero		64


//--------------------- .nv.constant0._Z9update_xnPfS_S_fiS_ --------------------------
	.section	.nv.constant0._Z9update_xnPfS_S_fiS_,"a",@progbits
	.sectionflags	@""
	.align	4
.nv.constant0._Z9update_xnPfS_S_fiS_:
	.zero		936


//--------------------- SYMBOLS --------------------------

	.type		.nv.reservedSmem.offset0,@object
	.size		.nv.reservedSmem.offset0,0x4
